	.headerflags	@"EF_CUDA_TEXMODE_UNIFIED EF_CUDA_64BIT_ADDRESS EF_CUDA_ACCELERATORS EF_CUDA_SM90 EF_CUDA_VIRTUAL_SM(EF_CUDA_SM90)"
	.elftype	@"ET_EXEC"


//--------------------- .nv.info                  --------------------------
	.section	.nv.info,"",@"SHT_CUDA_INFO"
	.align	4


	//----- nvinfo : EIATTR_REGCOUNT
	.align		4
        /*0000*/ 	.byte	0x04, 0x2f
        /*0002*/ 	.short	(.L_3 - .L_2)
	.align		4
.L_2:
        /*0004*/ 	.word	index@(triton_poi_fused__native_batch_norm_legit_no_training_convolution_relu_21)
        /*0008*/ 	.word	0x00000016


	//----- nvinfo : EIATTR_MIN_STACK_SIZE
	.align		4
.L_3:
        /*000c*/ 	.byte	0x04, 0x12
        /*000e*/ 	.short	(.L_5 - .L_4)
	.align		4
.L_4:
        /*0010*/ 	.word	index@(triton_poi_fused__native_batch_norm_legit_no_training_convolution_relu_21)
        /*0014*/ 	.word	0x00000000


	//----- nvinfo : EIATTR_FRAME_SIZE
	.align		4
.L_5:
        /*0018*/ 	.byte	0x04, 0x11
        /*001a*/ 	.short	(.L_7 - .L_6)
	.align		4
.L_6:
        /*001c*/ 	.word	index@(triton_poi_fused__native_batch_norm_legit_no_training_convolution_relu_21)
        /*0020*/ 	.word	0x00000000


	//----- nvinfo : EIATTR_MIN_STACK_SIZE
	.align		4
.L_7:
        /*0024*/ 	.byte	0x04, 0x12
        /*0026*/ 	.short	(.L_9 - .L_8)
	.align		4
.L_8:
        /*0028*/ 	.word	index@(triton_poi_fused__native_batch_norm_legit_no_training_convolution_relu_21)
        /*002c*/ 	.word	0x00000000
.L_9:


//--------------------- .nv.info.triton_poi_fused__native_batch_norm_legit_no_training_convolution_relu_21 --------------------------
	.section	.nv.info.triton_poi_fused__native_batch_norm_legit_no_training_convolution_relu_21,"",@"SHT_CUDA_INFO"
	.sectionflags	@""
	.align	4


	//----- nvinfo : EIATTR_CUDA_API_VERSION
	.align		4
        /*0000*/ 	.byte	0x04, 0x37
        /*0002*/ 	.short	(.L_11 - .L_10)
.L_10:
        /*0004*/ 	.word	0x0000007c


	//----- nvinfo : EIATTR_KPARAM_INFO
	.align		4
.L_11:
        /*0008*/ 	.byte	0x04, 0x17
        /*000a*/ 	.short	(.L_13 - .L_12)
.L_12:
        /*000c*/ 	.word	0x00000000
        /*0010*/ 	.short	0x0007
        /*0012*/ 	.short	0x0038
        /*0014*/ 	.byte	0x00, 0xf0, 0x11, 0x00


	//----- nvinfo : EIATTR_KPARAM_INFO
	.align		4
.L_13:
        /*0018*/ 	.byte	0x04, 0x17
        /*001a*/ 	.short	(.L_15 - .L_14)
.L_14:
        /*001c*/ 	.word	0x00000000
        /*0020*/ 	.short	0x0006
        /*0022*/ 	.short	0x0030
        /*0024*/ 	.byte	0x00, 0xf4, 0x21, 0x00


	//----- nvinfo : EIATTR_KPARAM_INFO
	.align		4
.L_15:
        /*0028*/ 	.byte	0x04, 0x17
        /*002a*/ 	.short	(.L_17 - .L_16)
.L_16:
        /*002c*/ 	.word	0x00000000
        /*0030*/ 	.short	0x0005
        /*0032*/ 	.short	0x0028
        /*0034*/ 	.byte	0x00, 0xf4, 0x21, 0x00


	//----- nvinfo : EIATTR_KPARAM_INFO
	.align		4
.L_17:
        /*0038*/ 	.byte	0x04, 0x17
        /*003a*/ 	.short	(.L_19 - .L_18)
.L_18:
        /*003c*/ 	.word	0x00000000
        /*0040*/ 	.short	0x0004
        /*0042*/ 	.short	0x0020
        /*0044*/ 	.byte	0x00, 0xf4, 0x21, 0x00


	//----- nvinfo : EIATTR_KPARAM_INFO
	.align		4
.L_19:
        /*0048*/ 	.byte	0x04, 0x17
        /*004a*/ 	.short	(.L_21 - .L_20)
.L_20:
        /*004c*/ 	.word	0x00000000
        /*0050*/ 	.short	0x0003
        /*0052*/ 	.short	0x0018
        /*0054*/ 	.byte	0x00, 0xf4, 0x21, 0x00


	//----- nvinfo : EIATTR_KPARAM_INFO
	.align		4
.L_21:
        /*0058*/ 	.byte	0x04, 0x17
        /*005a*/ 	.short	(.L_23 - .L_22)
.L_22:
        /*005c*/ 	.word	0x00000000
        /*0060*/ 	.short	0x0002
        /*0062*/ 	.short	0x0010
        /*0064*/ 	.byte	0x00, 0xf4, 0x21, 0x00


	//----- nvinfo : EIATTR_KPARAM_INFO
	.align		4
.L_23:
        /*0068*/ 	.byte	0x04, 0x17
        /*006a*/ 	.short	(.L_25 - .L_24)
.L_24:
        /*006c*/ 	.word	0x00000000
        /*0070*/ 	.short	0x0001
        /*0072*/ 	.short	0x0008
        /*0074*/ 	.byte	0x00, 0xf4, 0x21, 0x00


	//----- nvinfo : EIATTR_KPARAM_INFO
	.align		4
.L_25:
        /*0078*/ 	.byte	0x04, 0x17
        /*007a*/ 	.short	(.L_27 - .L_26)
.L_26:
        /*007c*/ 	.word	0x00000000
        /*0080*/ 	.short	0x0000
        /*0082*/ 	.short	0x0000
        /*0084*/ 	.byte	0x00, 0xf4, 0x21, 0x00


	//----- nvinfo : EIATTR_SPARSE_MMA_MASK
	.align		4
.L_27:
        /*0088*/ 	.byte	0x03, 0x50
        /*008a*/ 	.short	0x0000


	//----- nvinfo : EIATTR_MAXREG_COUNT
	.align		4
        /*008c*/ 	.byte	0x03, 0x1b
        /*008e*/ 	.short	0x00ff


	//----- nvinfo : EIATTR_EXIT_INSTR_OFFSETS
	.align		4
        /*0090*/ 	.byte	0x04, 0x1c
        /*0092*/ 	.short	(.L_29 - .L_28)


	//   ....[0]....
.L_28:
        /*0094*/ 	.word	0x000003b0


	//----- nvinfo : EIATTR_REQNTID
	.align		4
.L_29:
        /*0098*/ 	.byte	0x04, 0x10
        /*009a*/ 	.short	(.L_31 - .L_30)
.L_30:
        /*009c*/ 	.word	0x00000080
        /*00a0*/ 	.word	0x00000001
        /*00a4*/ 	.word	0x00000001


	//----- nvinfo : EIATTR_CBANK_PARAM_SIZE
	.align		4
.L_31:
        /*00a8*/ 	.byte	0x03, 0x19
        /*00aa*/ 	.short	0x003c


	//----- nvinfo : EIATTR_PARAM_CBANK
	.align		4
        /*00ac*/ 	.byte	0x04, 0x0a
        /*00ae*/ 	.short	(.L_33 - .L_32)
	.align		4
.L_32:
        /*00b0*/ 	.word	index@(.nv.constant0.triton_poi_fused__native_batch_norm_legit_no_training_convolution_relu_21)
        /*00b4*/ 	.short	0x0210
        /*00b6*/ 	.short	0x003c


	//----- nvinfo : EIATTR_SW_WAR
	.align		4
.L_33:
        /*00b8*/ 	.byte	0x04, 0x36
        /*00ba*/ 	.short	(.L_35 - .L_34)
.L_34:
        /*00bc*/ 	.word	0x00000008
.L_35:


//--------------------- .nv.callgraph             --------------------------
	.section	.nv.callgraph,"",@"SHT_CUDA_CALLGRAPH"
	.align	4
	.sectionentsize	8
	.align		4
        /*0000*/ 	.word	0x00000000
	.align		4
        /*0004*/ 	.word	0xffffffff
	.align		4
        /*0008*/ 	.word	0x00000000
	.align		4
        /*000c*/ 	.word	0xfffffffe
	.align		4
        /*0010*/ 	.word	0x00000000
	.align		4
        /*0014*/ 	.word	0xfffffffd
	.align		4
        /*0018*/ 	.word	0x00000000
	.align		4
        /*001c*/ 	.word	0xfffffffc


//--------------------- .nv.constant4             --------------------------
	.section	.nv.constant4,"a",@progbits
	.align	8
	.align		8
.nv.constant4:
        /*0000*/ 	.dword	_$_str
	.align		8
        /*0008*/ 	.dword	_$_str_$_2


//--------------------- .text.triton_poi_fused__native_batch_norm_legit_no_training_convolution_relu_21 --------------------------
	.section	.text.triton_poi_fused__native_batch_norm_legit_no_training_convolution_relu_21,"ax",@progbits
	.align	128
        .global         triton_poi_fused__native_batch_norm_legit_no_training_convolution_relu_21
        .type           triton_poi_fused__native_batch_norm_legit_no_training_convolution_relu_21,@function
        .size           triton_poi_fused__native_batch_norm_legit_no_training_convolution_relu_21,(.L_x_1 - triton_poi_fused__native_batch_norm_legit_no_training_convolution_relu_21)
        .other          triton_poi_fused__native_batch_norm_legit_no_training_convolution_relu_21,@"STO_CUDA_ENTRY STV_DEFAULT"
triton_poi_fused__native_batch_norm_legit_no_training_convolution_relu_21:
.text.triton_poi_fused__native_batch_norm_legit_no_training_convolution_relu_21:
[----:B------:R-:W-:Y:S01]  /*0000*/  LDC R1, c[0x0][0x28] ;  /* 0x00000a00ff017b82 */ /* 0x000fe20000000800 */
[----:B------:R-:W1:Y:S07]  /*0010*/  S2R R0, SR_TID.X ;  /* 0x0000000000007919 */ /* 0x000e6e0000002100 */
[----:B------:R-:W2:Y:S01]  /*0020*/  LDC.64 R14, c[0x0][0x228] ;  /* 0x00008a00ff0e7b82 */ /* 0x000ea20000000a00 */
[----:B------:R-:W-:Y:S01]  /*0030*/  ULDC.64 UR4, c[0x0][0x208] ;  /* 0x0000820000047ab9 */ /* 0x000fe20000000a00 */
[----:B------:R-:W3:Y:S06]  /*0040*/  S2R R5, SR_CTAID.X ;  /* 0x0000000000057919 */ /* 0x000eec0000002500 */
[----:B------:R-:W4:Y:S08]  /*0050*/  LDC.64 R10, c[0x0][0x218] ;  /* 0x00008600ff0a7b82 */ /* 0x000f300000000a00 */
[----:B------:R-:W5:Y:S08]  /*0060*/  LDC.64 R12, c[0x0][0x220] ;  /* 0x00008800ff0c7b82 */ /* 0x000f700000000a00 */
[----:B------:R-:W5:Y:S01]  /*0070*/  LDC.64 R16, c[0x0][0x230] ;  /* 0x00008c00ff107b82 */ /* 0x000f620000000a00 */
[----:B-1----:R-:W-:-:S02]  /*0080*/  SHF.L.U32 R0, R0, 0x1, RZ ;  /* 0x0000000100007819 */ /* 0x002fc400000006ff */
[----:B---3--:R-:W-:Y:S02]  /*0090*/  SHF.R.S32.HI R3, RZ, 0x17, R5 ;  /* 0x00000017ff037819 */ /* 0x008fe40000011405 */
[----:B------:R-:W-:Y:S02]  /*00a0*/  LOP3.LUT R0, R0, 0xfe, RZ, 0xc0, !PT ;  /* 0x000000fe00007812 */ /* 0x000fe400078ec0ff */
[----:B------:R-:W-:Y:S02]  /*00b0*/  SGXT R3, R3, 0x1 ;  /* 0x000000010303781a */ /* 0x000fe40000000200 */
[----:B------:R-:W-:Y:S02]  /*00c0*/  LEA R0, R5, R0, 0x8 ;  /* 0x0000000005007211 */ /* 0x000fe400078e40ff */
[----:B------:R-:W1:Y:S02]  /*00d0*/  LDC.64 R4, c[0x0][0x238] ;  /* 0x00008e00ff047b82 */ /* 0x000e640000000a00 */
[----:B------:R-:W-:-:S04]  /*00e0*/  LEA.HI R3, R3, R0, RZ, 0xc ;  /* 0x0000000003037211 */ /* 0x000fc800078f60ff */
[----:B------:R-:W-:-:S04]  /*00f0*/  SHF.R.S32.HI R3, RZ, 0xc, R3 ;  /* 0x0000000cff037819 */ /* 0x000fc80000011403 */
[----:B------:R-:W-:-:S04]  /*0100*/  LEA.HI R2, R3, R3, RZ, 0x2 ;  /* 0x0000000303027211 */ /* 0x000fc800078f10ff */
[----:B------:R-:W-:-:S04]  /*0110*/  LOP3.LUT R2, R2, 0xfffffffc, RZ, 0xc0, !PT ;  /* 0xfffffffc02027812 */ /* 0x000fc800078ec0ff */
[----:B------:R-:W-:Y:S02]  /*0120*/  IADD3 R19, R3, -R2, RZ ;  /* 0x8000000203137210 */ /* 0x000fe40007ffe0ff */
[----:B------:R-:W3:Y:S03]  /*0130*/  LDC.64 R2, c[0x0][0x210] ;  /* 0x00008400ff027b82 */ /* 0x000ee60000000a00 */
[----:B--2---:R-:W-:-:S05]  /*0140*/  IMAD.WIDE R14, R19, 0x4, R14 ;  /* 0x00000004130e7825 */ /* 0x004fca00078e020e */
[----:B------:R2:W2:Y:S01]  /*0150*/  LDG.E.EL R18, desc[UR4][R14.64] ;  /* 0x000000040e127981 */ /* 0x0004a2000c2e1900 */
[----:B----4-:R-:W-:-:S04]  /*0160*/  IMAD.WIDE R10, R19, 0x4, R10 ;  /* 0x00000004130a7825 */ /* 0x010fc800078e020a */
[----:B-----5:R-:W-:Y:S01]  /*0170*/  IMAD.WIDE R12, R19, 0x4, R12 ;  /* 0x00000004130c7825 */ /* 0x020fe200078e020c */
[----:B------:R4:W5:Y:S04]  /*0180*/  LDG.E.EL R8, desc[UR4][R10.64] ;  /* 0x000000040a087981 */ /* 0x000968000c2e1900 */
[----:B------:R-:W5:Y:S01]  /*0190*/  LDG.E.EL R9, desc[UR4][R12.64] ;  /* 0x000000040c097981 */ /* 0x000f62000c2e1900 */
[----:B---3--:R-:W-:-:S05]  /*01a0*/  IMAD.WIDE R2, R0, 0x4, R2 ;  /* 0x0000000400027825 */ /* 0x008fca00078e0202 */
[----:B------:R-:W5:Y:S01]  /*01b0*/  LDG.E.64 R6, desc[UR4][R2.64] ;  /* 0x0000000402067981 */ /* 0x000f62000c1e1b00 */
[----:B0-2---:R-:W-:-:S04]  /*01c0*/  IMAD.WIDE R14, R19, 0x4, R16 ;  /* 0x00000004130e7825 */ /* 0x005fc800078e0210 */
[----:B-1----:R-:W-:Y:S02]  /*01d0*/  IMAD.WIDE R16, R19, 0x4, R4 ;  /* 0x0000000413107825 */ /* 0x002fe400078e0204 */
[----:B------:R-:W2:Y:S01]  /*01e0*/  LDG.E.EL R14, desc[UR4][R14.64] ;  /* 0x000000040e0e7981 */ /* 0x000ea2000c2e1900 */
[----:B----4-:R-:W-:Y:S01]  /*01f0*/  HFMA2.MMA R10, -RZ, RZ, 1.625, 0 ;  /* 0x3e800000ff0a7435 */ /* 0x010fe200000001ff */
[----:B------:R-:W0:Y:S02]  /*0200*/  LDC.64 R4, c[0x0][0x240] ;  /* 0x00009000ff047b82 */ /* 0x000e240000000a00 */
[----:B------:R-:W2:Y:S01]  /*0210*/  LDG.E.EL R17, desc[UR4][R16.64] ;  /* 0x0000000410117981 */ /* 0x000ea2000c2e1900 */
[----:B0-----:R-:W-:-:S04]  /*0220*/  IMAD.WIDE R4, R0, 0x4, R4 ;  /* 0x0000000400047825 */ /* 0x001fc800078e0204 */
[----:B------:R-:W-:-:S04]  /*0230*/  FADD R18, R18, 9.9999997473787516356e-06 ;  /* 0x3727c5ac12127421 */ /* 0x000fc80000000000 */
[----:B------:R-:W0:Y:S02]  /*0240*/  MUFU.SQRT R19, R18 ;  /* 0x0000001200137308 */ /* 0x000e240000002000 */
[C---:B0-----:R-:W-:Y:S02]  /*0250*/  FSETP.GT.AND P0, PT, R19.reuse, 8.50705917302346158658e+37, PT ;  /* 0x7e8000001300780b */ /* 0x041fe40003f04000 */
[----:B------:R-:W-:-:S11]  /*0260*/  FSETP.GEU.AND P1, PT, R19, 1.175494350822287508e-38, PT ;  /* 0x008000001300780b */ /* 0x000fd60003f2e000 */
[----:B------:R-:W-:-:S04]  /*0270*/  @P0 FMUL R19, R19, 0.25 ;  /* 0x3e80000013130820 */ /* 0x000fc80000400000 */
[----:B------:R-:W-:-:S06]  /*0280*/  @!P1 FMUL R19, R19, 16777216 ;  /* 0x4b80000013139820 */ /* 0x000fcc0000400000 */
[----:B------:R-:W0:Y:S01]  /*0290*/  MUFU.RCP R19, R19 ;  /* 0x0000001300137308 */ /* 0x000e220000001000 */
[----:B------:R-:W-:Y:S01]  /*02a0*/  FSEL R10, R10, 1, P0 ;  /* 0x3f8000000a0a7808 */ /* 0x000fe20000000000 */
[--C-:B-----5:R-:W-:Y:S01]  /*02b0*/  FADD R6, R6, R8.reuse ;  /* 0x0000000806067221 */ /* 0x120fe20000000000 */
[----:B------:R-:W-:-:S03]  /*02c0*/  FADD R7, R7, R8 ;  /* 0x0000000807077221 */ /* 0x000fc60000000000 */
[----:B------:R-:W-:Y:S01]  /*02d0*/  @!P1 FMUL R10, R10, 16777216 ;  /* 0x4b8000000a0a9820 */ /* 0x000fe20000400000 */
[C---:B------:R-:W-:Y:S01]  /*02e0*/  FADD R8, -R9.reuse, R6 ;  /* 0x0000000609087221 */ /* 0x040fe20000000100 */
[----:B------:R-:W-:Y:S02]  /*02f0*/  FADD R9, -R9, R7 ;  /* 0x0000000709097221 */ /* 0x000fe40000000100 */
[----:B0-----:R-:W-:-:S04]  /*0300*/  FMUL R10, R19, R10 ;  /* 0x0000000a130a7220 */ /* 0x001fc80000400000 */
[-C--:B------:R-:W-:Y:S01]  /*0310*/  FMUL R8, R8, R10.reuse ;  /* 0x0000000a08087220 */ /* 0x080fe20000400000 */
[----:B------:R-:W-:-:S03]  /*0320*/  FMUL R10, R9, R10 ;  /* 0x0000000a090a7220 */ /* 0x000fc60000400000 */
[C-C-:B--2---:R-:W-:Y:S01]  /*0330*/  FFMA R8, R14.reuse, R8, R17.reuse ;  /* 0x000000080e087223 */ /* 0x144fe20000000011 */
[----:B------:R-:W-:-:S04]  /*0340*/  FFMA R10, R14, R10, R17 ;  /* 0x0000000a0e0a7223 */ /* 0x000fc80000000011 */
[----:B------:R-:W-:Y:S02]  /*0350*/  FSETP.GEU.AND P0, PT, R8, RZ, PT ;  /* 0x000000ff0800720b */ /* 0x000fe40003f0e000 */
[----:B------:R-:W-:Y:S02]  /*0360*/  FSETP.GEU.AND P1, PT, R10, RZ, PT ;  /* 0x000000ff0a00720b */ /* 0x000fe40003f2e000 */
[----:B------:R-:W-:Y:S02]  /*0370*/  FSEL R8, R8, RZ, P0 ;  /* 0x000000ff08087208 */ /* 0x000fe40000000000 */
[----:B------:R-:W-:Y:S01]  /*0380*/  FSEL R9, R10, RZ, P1 ;  /* 0x000000ff0a097208 */ /* 0x000fe20000800000 */
[----:B------:R-:W-:Y:S04]  /*0390*/  STG.E.64 desc[UR4][R2.64], R6 ;  /* 0x0000000602007986 */ /* 0x000fe8000c101b04 */
[----:B------:R-:W-:Y:S01]  /*03a0*/  STG.E.64 desc[UR4][R4.64], R8 ;  /* 0x0000000804007986 */ /* 0x000fe2000c101b04 */
[----:B------:R-:W-:Y:S05]  /*03b0*/  EXIT ;  /* 0x000000000000794d */ /* 0x000fea0003800000 */
.L_x_0:
[----:B------:R-:W-:-:S00]  /*03c0*/  BRA `(.L_x_0) ;  /* 0xfffffffc00fc7947 */ /* 0x000fc0000383ffff */
[----:B------:R-:W-:-:S00]  /*03d0*/  NOP ;  /* 0x0000000000007918 */ /* 0x000fc00000000000 */
        /* <DEDUP_REMOVED lines=10> */
.L_x_1:


//--------------------- .nv.global.init           --------------------------
	.section	.nv.global.init,"aw",@progbits
.nv.global.init:
	.type		_$_str,@object
	.size		_$_str,(_$_str_$_2 - _$_str)
_$_str:
        /*0000*/ 	.byte	0x5f, 0x5f, 0x43, 0x55, 0x44, 0x41, 0x5f, 0x46, 0x54, 0x5a, 0x00
	.type		_$_str_$_2,@object
	.size		_$_str_$_2,(.L_1 - _$_str_$_2)
_$_str_$_2:
        /*000b*/ 	.byte	0x5f, 0x5f, 0x43, 0x55, 0x44, 0x41, 0x5f, 0x50, 0x52, 0x45, 0x43, 0x5f, 0x53, 0x51, 0x52, 0x54
        /*001b*/ 	.byte	0x00
.L_1:


//--------------------- .nv.constant0.triton_poi_fused__native_batch_norm_legit_no_training_convolution_relu_21 --------------------------
	.section	.nv.constant0.triton_poi_fused__native_batch_norm_legit_no_training_convolution_relu_21,"a",@progbits
	.sectionflags	@""
	.align	4
.nv.constant0.triton_poi_fused__native_batch_norm_legit_no_training_convolution_relu_21:
	.zero		588
